//
// Generated by NVIDIA NVVM Compiler
//
// Compiler Build ID: CL-36424714
// Cuda compilation tools, release 13.0, V13.0.88
// Based on NVVM 20.0.0
//

.version 9.0
.target sm_100
.address_size 64

	// .globl	_Z10testKernelPi

.visible .entry _Z10testKernelPi(
	.param .u64 .ptr .align 1 _Z10testKernelPi_param_0
)
{
	.reg .pred 	%p<2>;
	.reg .b32 	%r<7>;
	.reg .b64 	%rd<3>;

	ld.param.u64 	%rd1, [_Z10testKernelPi_param_0];
	mov.u32 	%r1, %ctaid.x;
	mov.u32 	%r2, %ntid.x;
	mul.lo.s32 	%r3, %r1, %r2;
	mov.u32 	%r4, %tid.x;
	neg.s32 	%r5, %r4;
	setp.ne.s32 	%p1, %r3, %r5;
	@%p1 bra 	$L__BB0_2;
	cvta.to.global.u64 	%rd2, %rd1;
	mov.b32 	%r6, 42;
	st.global.u32 	[%rd2], %r6;
$L__BB0_2:
	ret;

}
	// .globl	_Z10pfacKernelPKciPKiS2_S2_iPiS3_S3_S3_iS2_i
.visible .entry _Z10pfacKernelPKciPKiS2_S2_iPiS3_S3_S3_iS2_i(
	.param .u64 .ptr .align 1 _Z10pfacKernelPKciPKiS2_S2_iPiS3_S3_S3_iS2_i_param_0,
	.param .u32 _Z10pfacKernelPKciPKiS2_S2_iPiS3_S3_S3_iS2_i_param_1,
	.param .u64 .ptr .align 1 _Z10pfacKernelPKciPKiS2_S2_iPiS3_S3_S3_iS2_i_param_2,
	.param .u64 .ptr .align 1 _Z10pfacKernelPKciPKiS2_S2_iPiS3_S3_S3_iS2_i_param_3,
	.param .u64 .ptr .align 1 _Z10pfacKernelPKciPKiS2_S2_iPiS3_S3_S3_iS2_i_param_4,
	.param .u32 _Z10pfacKernelPKciPKiS2_S2_iPiS3_S3_S3_iS2_i_param_5,
	.param .u64 .ptr .align 1 _Z10pfacKernelPKciPKiS2_S2_iPiS3_S3_S3_iS2_i_param_6,
	.param .u64 .ptr .align 1 _Z10pfacKernelPKciPKiS2_S2_iPiS3_S3_S3_iS2_i_param_7,
	.param .u64 .ptr .align 1 _Z10pfacKernelPKciPKiS2_S2_iPiS3_S3_S3_iS2_i_param_8,
	.param .u64 .ptr .align 1 _Z10pfacKernelPKciPKiS2_S2_iPiS3_S3_S3_iS2_i_param_9,
	.param .u32 _Z10pfacKernelPKciPKiS2_S2_iPiS3_S3_S3_iS2_i_param_10,
	.param .u64 .ptr .align 1 _Z10pfacKernelPKciPKiS2_S2_iPiS3_S3_S3_iS2_i_param_11,
	.param .u32 _Z10pfacKernelPKciPKiS2_S2_iPiS3_S3_S3_iS2_i_param_12
)
{
	.reg .pred 	%p<10>;
	.reg .b32 	%r<30>;
	.reg .b64 	%rd<39>;

	ld.param.u32 	%r12, [_Z10pfacKernelPKciPKiS2_S2_iPiS3_S3_S3_iS2_i_param_1];
	ld.param.u64 	%rd13, [_Z10pfacKernelPKciPKiS2_S2_iPiS3_S3_S3_iS2_i_param_4];
	ld.param.u64 	%rd16, [_Z10pfacKernelPKciPKiS2_S2_iPiS3_S3_S3_iS2_i_param_8];
	ld.param.u64 	%rd17, [_Z10pfacKernelPKciPKiS2_S2_iPiS3_S3_S3_iS2_i_param_9];
	ld.param.u32 	%r13, [_Z10pfacKernelPKciPKiS2_S2_iPiS3_S3_S3_iS2_i_param_10];
	ld.param.u64 	%rd18, [_Z10pfacKernelPKciPKiS2_S2_iPiS3_S3_S3_iS2_i_param_11];
	ld.param.u32 	%r14, [_Z10pfacKernelPKciPKiS2_S2_iPiS3_S3_S3_iS2_i_param_12];
	mov.u32 	%r15, %ctaid.x;
	mov.u32 	%r1, %ntid.x;
	mov.u32 	%r16, %tid.x;
	mad.lo.s32 	%r27, %r15, %r1, %r16;
	setp.ge.s32 	%p1, %r27, %r12;
	@%p1 bra 	$L__BB1_10;
	ld.param.u64 	%rd38, [_Z10pfacKernelPKciPKiS2_S2_iPiS3_S3_S3_iS2_i_param_7];
	ld.param.u64 	%rd37, [_Z10pfacKernelPKciPKiS2_S2_iPiS3_S3_S3_iS2_i_param_6];
	ld.param.u64 	%rd36, [_Z10pfacKernelPKciPKiS2_S2_iPiS3_S3_S3_iS2_i_param_3];
	ld.param.u64 	%rd35, [_Z10pfacKernelPKciPKiS2_S2_iPiS3_S3_S3_iS2_i_param_2];
	ld.param.u64 	%rd34, [_Z10pfacKernelPKciPKiS2_S2_iPiS3_S3_S3_iS2_i_param_0];
	mov.u32 	%r17, %nctaid.x;
	mul.lo.s32 	%r3, %r1, %r17;
	cvta.to.global.u64 	%rd1, %rd34;
	cvta.to.global.u64 	%rd2, %rd35;
	cvta.to.global.u64 	%rd3, %rd36;
	cvta.to.global.u64 	%rd4, %rd13;
	cvta.to.global.u64 	%rd5, %rd37;
	cvta.to.global.u64 	%rd6, %rd38;
	cvta.to.global.u64 	%rd7, %rd18;
	cvta.to.global.u64 	%rd8, %rd16;
	cvta.to.global.u64 	%rd9, %rd17;
$L__BB1_2:
	mov.b32 	%r29, 0;
	mov.u32 	%r28, %r27;
$L__BB1_3:
	cvt.s64.s32 	%rd19, %r28;
	add.s64 	%rd20, %rd1, %rd19;
	ld.global.u8 	%r19, [%rd20];
	shl.b32 	%r20, %r29, 8;
	or.b32  	%r21, %r20, %r19;
	mul.wide.s32 	%rd21, %r21, 4;
	add.s64 	%rd22, %rd2, %rd21;
	ld.global.u32 	%r29, [%rd22];
	setp.eq.s32 	%p2, %r29, -1;
	@%p2 bra 	$L__BB1_9;
	mul.wide.s32 	%rd23, %r29, 4;
	add.s64 	%rd24, %rd3, %rd23;
	ld.global.u32 	%r22, [%rd24];
	setp.eq.s32 	%p3, %r22, 0;
	@%p3 bra 	$L__BB1_8;
	add.s64 	%rd26, %rd4, %rd23;
	ld.global.u32 	%r8, [%rd26];
	setp.lt.s32 	%p4, %r8, 0;
	setp.ge.s32 	%p5, %r8, %r14;
	or.pred  	%p6, %p4, %p5;
	@%p6 bra 	$L__BB1_8;
	mul.wide.u32 	%rd27, %r8, 4;
	add.s64 	%rd28, %rd5, %rd27;
	atom.global.add.u32 	%r23, [%rd28], 1;
	atom.global.add.u32 	%r9, [%rd6], 1;
	setp.ge.s32 	%p7, %r9, %r13;
	@%p7 bra 	$L__BB1_8;
	mul.wide.u32 	%rd29, %r8, 4;
	add.s64 	%rd30, %rd7, %rd29;
	ld.global.u32 	%r24, [%rd30];
	sub.s32 	%r25, %r28, %r24;
	add.s32 	%r26, %r25, 1;
	mul.wide.s32 	%rd31, %r9, 4;
	add.s64 	%rd32, %rd8, %rd31;
	st.global.u32 	[%rd32], %r26;
	add.s64 	%rd33, %rd9, %rd31;
	st.global.u32 	[%rd33], %r8;
$L__BB1_8:
	add.s32 	%r28, %r28, 1;
	setp.lt.s32 	%p8, %r28, %r12;
	@%p8 bra 	$L__BB1_3;
$L__BB1_9:
	add.s32 	%r27, %r27, %r3;
	setp.lt.s32 	%p9, %r27, %r12;
	@%p9 bra 	$L__BB1_2;
$L__BB1_10:
	ret;

}


// ===== COMPILED SASS (sm_100) =====

	.target	sm_100

	.elftype	@"ET_EXEC"


//--------------------- .note.nv.tkinfo           --------------------------
	.section	.note.nv.tkinfo,"",@"SHT_NOTE"
	.sectionflags	@"SHF_NOTE_NV_TKINFO"
	.tkinfo
        /*0018*/ 	.word	0x00000002
        /*0030*/ 	.string	""
        /*0030*/ 	.string	"ptxas"
        /*0030*/ 	.string	"Cuda compilation tools, release 13.0, V13.0.88"
        /*0030*/ 	.string	"Build cuda_13.0.r13.0/compiler.36424714_0"
        /*0030*/ 	.string	"-arch sm_100 -m 64 "



//--------------------- .note.nv.cuinfo           --------------------------
	.section	.note.nv.cuinfo,"",@"SHT_NOTE"
	.sectionflags	@"SHF_NOTE_NV_CUINFO"
        /*0018*/ 	.short	0x0002
        /*001a*/ 	.short	0x0064
        /*001c*/ 	.short	0x0082
	.zero		2


//--------------------- .nv.info                  --------------------------
	.section	.nv.info,"",@"SHT_CUDA_INFO"
	.align	4


	//----- nvinfo : EIATTR_REGCOUNT
	.align		4
        /*0000*/ 	.byte	0x04, 0x2f
        /*0002*/ 	.short	(.L_1 - .L_0)
	.align		4
.L_0:
        /*0004*/ 	.word	index@(_Z10testKernelPi)
        /*0008*/ 	.word	0x00000008


	//----- nvinfo : EIATTR_FRAME_SIZE
	.align		4
.L_1:
        /*000c*/ 	.byte	0x04, 0x11
        /*000e*/ 	.short	(.L_3 - .L_2)
	.align		4
.L_2:
        /*0010*/ 	.word	index@(_Z10testKernelPi)
        /*0014*/ 	.word	0x00000000


	//----- nvinfo : EIATTR_REGCOUNT
	.align		4
.L_3:
        /*0018*/ 	.byte	0x04, 0x2f
        /*001a*/ 	.short	(.L_5 - .L_4)
	.align		4
.L_4:
        /*001c*/ 	.word	index@(_Z10pfacKernelPKciPKiS2_S2_iPiS3_S3_S3_iS2_i)
        /*0020*/ 	.word	0x00000020


	//----- nvinfo : EIATTR_FRAME_SIZE
	.align		4
.L_5:
        /*0024*/ 	.byte	0x04, 0x11
        /*0026*/ 	.short	(.L_7 - .L_6)
	.align		4
.L_6:
        /*0028*/ 	.word	index@(_Z10pfacKernelPKciPKiS2_S2_iPiS3_S3_S3_iS2_i)
        /*002c*/ 	.word	0x00000000


	//----- nvinfo : EIATTR_MIN_STACK_SIZE
	.align		4
.L_7:
        /*0030*/ 	.byte	0x04, 0x12
        /*0032*/ 	.short	(.L_9 - .L_8)
	.align		4
.L_8:
        /*0034*/ 	.word	index@(_Z10pfacKernelPKciPKiS2_S2_iPiS3_S3_S3_iS2_i)
        /*0038*/ 	.word	0x00000000


	//----- nvinfo : EIATTR_MIN_STACK_SIZE
	.align		4
.L_9:
        /*003c*/ 	.byte	0x04, 0x12
        /*003e*/ 	.short	(.L_11 - .L_10)
	.align		4
.L_10:
        /*0040*/ 	.word	index@(_Z10testKernelPi)
        /*0044*/ 	.word	0x00000000
.L_11:


//--------------------- .nv.compat                --------------------------
	.section	.nv.compat,"",@"SHT_CUDA_COMPAT_INFO"
	.align	4
        /*0000*/ 	.byte	0x02, 0x09, 0x00, 0x00, 0x02, 0x02, 0x01, 0x00, 0x02, 0x05, 0x05, 0x00, 0x03, 0x07, 0x01, 0x01
        /*0010*/ 	.byte	0x02, 0x03, 0x00, 0x00, 0x02, 0x06, 0x01, 0x00, 0x04, 0x0b, 0x08, 0x00, 0x09, 0x00, 0x00, 0x00
        /*0020*/ 	.byte	0x00, 0x00, 0x00, 0x00


//--------------------- .nv.info._Z10pfacKernelPKciPKiS2_S2_iPiS3_S3_S3_iS2_i --------------------------
	.section	.nv.info._Z10pfacKernelPKciPKiS2_S2_iPiS3_S3_S3_iS2_i,"",@"SHT_CUDA_INFO"
	.sectionflags	@""
	.align	4


	//----- nvinfo : EIATTR_CUDA_API_VERSION
	.align		4
        /*0000*/ 	.byte	0x04, 0x37
        /*0002*/ 	.short	(.L_13 - .L_12)
.L_12:
        /*0004*/ 	.word	0x00000082


	//----- nvinfo : EIATTR_KPARAM_INFO
	.align		4
.L_13:
        /*0008*/ 	.byte	0x04, 0x17
        /*000a*/ 	.short	(.L_15 - .L_14)
.L_14:
        /*000c*/ 	.word	0x00000000
        /*0010*/ 	.short	0x000c
        /*0012*/ 	.short	0x0060
        /*0014*/ 	.byte	0x00, 0xf0, 0x11, 0x00


	//----- nvinfo : EIATTR_KPARAM_INFO
	.align		4
.L_15:
        /*0018*/ 	.byte	0x04, 0x17
        /*001a*/ 	.short	(.L_17 - .L_16)
.L_16:
        /*001c*/ 	.word	0x00000000
        /*0020*/ 	.short	0x000b
        /*0022*/ 	.short	0x0058
        /*0024*/ 	.byte	0x00, 0xf5, 0x21, 0x00


	//----- nvinfo : EIATTR_KPARAM_INFO
	.align		4
.L_17:
        /*0028*/ 	.byte	0x04, 0x17
        /*002a*/ 	.short	(.L_19 - .L_18)
.L_18:
        /*002c*/ 	.word	0x00000000
        /*0030*/ 	.short	0x000a
        /*0032*/ 	.short	0x0050
        /*0034*/ 	.byte	0x00, 0xf0, 0x11, 0x00


	//----- nvinfo : EIATTR_KPARAM_INFO
	.align		4
.L_19:
        /*0038*/ 	.byte	0x04, 0x17
        /*003a*/ 	.short	(.L_21 - .L_20)
.L_20:
        /*003c*/ 	.word	0x00000000
        /*0040*/ 	.short	0x0009
        /*0042*/ 	.short	0x0048
        /*0044*/ 	.byte	0x00, 0xf5, 0x21, 0x00


	//----- nvinfo : EIATTR_KPARAM_INFO
	.align		4
.L_21:
        /*0048*/ 	.byte	0x04, 0x17
        /*004a*/ 	.short	(.L_23 - .L_22)
.L_22:
        /*004c*/ 	.word	0x00000000
        /*0050*/ 	.short	0x0008
        /*0052*/ 	.short	0x0040
        /*0054*/ 	.byte	0x00, 0xf5, 0x21, 0x00


	//----- nvinfo : EIATTR_KPARAM_INFO
	.align		4
.L_23:
        /*0058*/ 	.byte	0x04, 0x17
        /*005a*/ 	.short	(.L_25 - .L_24)
.L_24:
        /*005c*/ 	.word	0x00000000
        /*0060*/ 	.short	0x0007
        /*0062*/ 	.short	0x0038
        /*0064*/ 	.byte	0x00, 0xf5, 0x21, 0x00


	//----- nvinfo : EIATTR_KPARAM_INFO
	.align		4
.L_25:
        /*0068*/ 	.byte	0x04, 0x17
        /*006a*/ 	.short	(.L_27 - .L_26)
.L_26:
        /*006c*/ 	.word	0x00000000
        /*0070*/ 	.short	0x0006
        /*0072*/ 	.short	0x0030
        /*0074*/ 	.byte	0x00, 0xf5, 0x21, 0x00


	//----- nvinfo : EIATTR_KPARAM_INFO
	.align		4
.L_27:
        /*0078*/ 	.byte	0x04, 0x17
        /*007a*/ 	.short	(.L_29 - .L_28)
.L_28:
        /*007c*/ 	.word	0x00000000
        /*0080*/ 	.short	0x0005
        /*0082*/ 	.short	0x0028
        /*0084*/ 	.byte	0x00, 0xf0, 0x11, 0x00


	//----- nvinfo : EIATTR_KPARAM_INFO
	.align		4
.L_29:
        /*0088*/ 	.byte	0x04, 0x17
        /*008a*/ 	.short	(.L_31 - .L_30)
.L_30:
        /*008c*/ 	.word	0x00000000
        /*0090*/ 	.short	0x0004
        /*0092*/ 	.short	0x0020
        /*0094*/ 	.byte	0x00, 0xf5, 0x21, 0x00


	//----- nvinfo : EIATTR_KPARAM_INFO
	.align		4
.L_31:
        /*0098*/ 	.byte	0x04, 0x17
        /*009a*/ 	.short	(.L_33 - .L_32)
.L_32:
        /*009c*/ 	.word	0x00000000
        /*00a0*/ 	.short	0x0003
        /*00a2*/ 	.short	0x0018
        /*00a4*/ 	.byte	0x00, 0xf5, 0x21, 0x00


	//----- nvinfo : EIATTR_KPARAM_INFO
	.align		4
.L_33:
        /*00a8*/ 	.byte	0x04, 0x17
        /*00aa*/ 	.short	(.L_35 - .L_34)
.L_34:
        /*00ac*/ 	.word	0x00000000
        /*00b0*/ 	.short	0x0002
        /*00b2*/ 	.short	0x0010
        /*00b4*/ 	.byte	0x00, 0xf5, 0x21, 0x00


	//----- nvinfo : EIATTR_KPARAM_INFO
	.align		4
.L_35:
        /*00b8*/ 	.byte	0x04, 0x17
        /*00ba*/ 	.short	(.L_37 - .L_36)
.L_36:
        /*00bc*/ 	.word	0x00000000
        /*00c0*/ 	.short	0x0001
        /*00c2*/ 	.short	0x0008
        /*00c4*/ 	.byte	0x00, 0xf0, 0x11, 0x00


	//----- nvinfo : EIATTR_KPARAM_INFO
	.align		4
.L_37:
        /*00c8*/ 	.byte	0x04, 0x17
        /*00ca*/ 	.short	(.L_39 - .L_38)
.L_38:
        /*00cc*/ 	.word	0x00000000
        /*00d0*/ 	.short	0x0000
        /*00d2*/ 	.short	0x0000
        /*00d4*/ 	.byte	0x00, 0xf5, 0x21, 0x00


	//----- nvinfo : EIATTR_SPARSE_MMA_MASK
	.align		4
.L_39:
        /*00d8*/ 	.byte	0x03, 0x50
        /*00da*/ 	.short	0x0000


	//----- nvinfo : EIATTR_MAXREG_COUNT
	.align		4
        /*00dc*/ 	.byte	0x03, 0x1b
        /*00de*/ 	.short	0x00ff


	//----- nvinfo : EIATTR_MERCURY_ISA_VERSION
	.align		4
        /*00e0*/ 	.byte	0x03, 0x5f
        /*00e2*/ 	.short	0x0101


	//----- nvinfo : EIATTR_INT_WARP_WIDE_INSTR_OFFSETS
	.align		4
        /*00e4*/ 	.byte	0x04, 0x31
        /*00e6*/ 	.short	(.L_41 - .L_40)


	//   ....[0]....
.L_40:
        /*00e8*/ 	.word	0x000002f0


	//   ....[1]....
        /*00ec*/ 	.word	0x000003b0


	//----- nvinfo : EIATTR_VRC_CTA_INIT_COUNT
	.align		4
.L_41:
        /*00f0*/ 	.byte	0x02, 0x4a
	.zero		1
	.zero		1


	//----- nvinfo : EIATTR_EXIT_INSTR_OFFSETS
	.align		4
        /*00f4*/ 	.byte	0x04, 0x1c
        /*00f6*/ 	.short	(.L_43 - .L_42)


	//   ....[0]....
.L_42:
        /*00f8*/ 	.word	0x00000070


	//   ....[1]....
        /*00fc*/ 	.word	0x000004c0


	//----- nvinfo : EIATTR_CRS_STACK_SIZE
	.align		4
.L_43:
        /*0100*/ 	.byte	0x04, 0x1e
        /*0102*/ 	.short	(.L_45 - .L_44)
.L_44:
        /*0104*/ 	.word	0x00000000


	//----- nvinfo : EIATTR_CBANK_PARAM_SIZE
	.align		4
.L_45:
        /*0108*/ 	.byte	0x03, 0x19
        /*010a*/ 	.short	0x0064


	//----- nvinfo : EIATTR_PARAM_CBANK
	.align		4
        /*010c*/ 	.byte	0x04, 0x0a
        /*010e*/ 	.short	(.L_47 - .L_46)
	.align		4
.L_46:
        /*0110*/ 	.word	index@(.nv.constant0._Z10pfacKernelPKciPKiS2_S2_iPiS3_S3_S3_iS2_i)
        /*0114*/ 	.short	0x0380
        /*0116*/ 	.short	0x0064


	//----- nvinfo : EIATTR_SW_WAR
	.align		4
.L_47:
        /*0118*/ 	.byte	0x04, 0x36
        /*011a*/ 	.short	(.L_49 - .L_48)
.L_48:
        /*011c*/ 	.word	0x00000008
.L_49:


//--------------------- .nv.info._Z10testKernelPi --------------------------
	.section	.nv.info._Z10testKernelPi,"",@"SHT_CUDA_INFO"
	.sectionflags	@""
	.align	4


	//----- nvinfo : EIATTR_CUDA_API_VERSION
	.align		4
        /*0000*/ 	.byte	0x04, 0x37
        /*0002*/ 	.short	(.L_51 - .L_50)
.L_50:
        /*0004*/ 	.word	0x00000082


	//----- nvinfo : EIATTR_KPARAM_INFO
	.align		4
.L_51:
        /*0008*/ 	.byte	0x04, 0x17
        /*000a*/ 	.short	(.L_53 - .L_52)
.L_52:
        /*000c*/ 	.word	0x00000000
        /*0010*/ 	.short	0x0000
        /*0012*/ 	.short	0x0000
        /*0014*/ 	.byte	0x00, 0xf5, 0x21, 0x00


	//----- nvinfo : EIATTR_SPARSE_MMA_MASK
	.align		4
.L_53:
        /*0018*/ 	.byte	0x03, 0x50
        /*001a*/ 	.short	0x0000


	//----- nvinfo : EIATTR_MAXREG_COUNT
	.align		4
        /*001c*/ 	.byte	0x03, 0x1b
        /*001e*/ 	.short	0x00ff


	//----- nvinfo : EIATTR_MERCURY_ISA_VERSION
	.align		4
        /*0020*/ 	.byte	0x03, 0x5f
        /*0022*/ 	.short	0x0101


	//----- nvinfo : EIATTR_VRC_CTA_INIT_COUNT
	.align		4
        /*0024*/ 	.byte	0x02, 0x4a
	.zero		1
	.zero		1


	//----- nvinfo : EIATTR_EXIT_INSTR_OFFSETS
	.align		4
        /*0028*/ 	.byte	0x04, 0x1c
        /*002a*/ 	.short	(.L_55 - .L_54)


	//   ....[0]....
.L_54:
        /*002c*/ 	.word	0x00000070


	//   ....[1]....
        /*0030*/ 	.word	0x000000c0


	//----- nvinfo : EIATTR_CBANK_PARAM_SIZE
	.align		4
.L_55:
        /*0034*/ 	.byte	0x03, 0x19
        /*0036*/ 	.short	0x0008


	//----- nvinfo : EIATTR_PARAM_CBANK
	.align		4
        /*0038*/ 	.byte	0x04, 0x0a
        /*003a*/ 	.short	(.L_57 - .L_56)
	.align		4
.L_56:
        /*003c*/ 	.word	index@(.nv.constant0._Z10testKernelPi)
        /*0040*/ 	.short	0x0380
        /*0042*/ 	.short	0x0008


	//----- nvinfo : EIATTR_SW_WAR
	.align		4
.L_57:
        /*0044*/ 	.byte	0x04, 0x36
        /*0046*/ 	.short	(.L_59 - .L_58)
.L_58:
        /*0048*/ 	.word	0x00000008
.L_59:


//--------------------- .nv.callgraph             --------------------------
	.section	.nv.callgraph,"",@"SHT_CUDA_CALLGRAPH"
	.align	4
	.sectionentsize	8
	.align		4
        /*0000*/ 	.word	0x00000000
	.align		4
        /*0004*/ 	.word	0xffffffff
	.align		4
        /*0008*/ 	.word	0x00000000
	.align		4
        /*000c*/ 	.word	0xfffffffe
	.align		4
        /*0010*/ 	.word	0x00000000
	.align		4
        /*0014*/ 	.word	0xfffffffd
	.align		4
        /*0018*/ 	.word	0x00000000
	.align		4
        /*001c*/ 	.word	0xfffffffc


//--------------------- .text._Z10pfacKernelPKciPKiS2_S2_iPiS3_S3_S3_iS2_i --------------------------
	.section	.text._Z10pfacKernelPKciPKiS2_S2_iPiS3_S3_S3_iS2_i,"ax",@progbits
	.align	128
        .global         _Z10pfacKernelPKciPKiS2_S2_iPiS3_S3_S3_iS2_i
        .type           _Z10pfacKernelPKciPKiS2_S2_iPiS3_S3_S3_iS2_i,@function
        .size           _Z10pfacKernelPKciPKiS2_S2_iPiS3_S3_S3_iS2_i,(.L_x_8 - _Z10pfacKernelPKciPKiS2_S2_iPiS3_S3_S3_iS2_i)
        .other          _Z10pfacKernelPKciPKiS2_S2_iPiS3_S3_S3_iS2_i,@"STO_CUDA_ENTRY STV_DEFAULT"
_Z10pfacKernelPKciPKiS2_S2_iPiS3_S3_S3_iS2_i:
.text._Z10pfacKernelPKciPKiS2_S2_iPiS3_S3_S3_iS2_i:
[----:B------:R-:W-:Y:S01]  /*0000*/  LDC R1, c[0x0][0x37c] ;  /* 0x0000df00ff017b82 */ /* 0x000fe20000000800 */
[----:B------:R-:W0:Y:S07]  /*0010*/  S2R R0, SR_TID.X ;  /* 0x0000000000007919 */ /* 0x000e2e0000002100 */
[----:B------:R-:W0:Y:S01]  /*0020*/  S2UR UR4, SR_CTAID.X ;  /* 0x00000000000479c3 */ /* 0x000e220000002500 */
[----:B------:R-:W1:Y:S07]  /*0030*/  LDCU UR5, c[0x0][0x388] ;  /* 0x00007100ff0577ac */ /* 0x000e6e0008000800 */
[----:B------:R-:W0:Y:S02]  /*0040*/  LDC R17, c[0x0][0x360] ;  /* 0x0000d800ff117b82 */ /* 0x000e240000000800 */
[----:B0-----:R-:W-:-:S05]  /*0050*/  IMAD R0, R17, UR4, R0 ;  /* 0x0000000411007c24 */ /* 0x001fca000f8e0200 */
[----:B-1----:R-:W-:-:S13]  /*0060*/  ISETP.GE.AND P0, PT, R0, UR5, PT ;  /* 0x0000000500007c0c */ /* 0x002fda000bf06270 */
[----:B------:R-:W-:Y:S05]  /*0070*/  @P0 EXIT ;  /* 0x000000000000094d */ /* 0x000fea0003800000 */
[----:B------:R-:W0:Y:S01]  /*0080*/  LDCU UR6, c[0x0][0x370] ;  /* 0x00006e00ff0677ac */ /* 0x000e220008000800 */
[----:B------:R-:W1:Y:S01]  /*0090*/  LDCU.64 UR4, c[0x0][0x358] ;  /* 0x00006b00ff0477ac */ /* 0x000e620008000a00 */
[----:B------:R-:W2:Y:S01]  /*00a0*/  LDCU UR11, c[0x0][0x388] ;  /* 0x00007100ff0b77ac */ /* 0x000ea20008000800 */
[----:B------:R-:W3:Y:S01]  /*00b0*/  LDCU UR7, c[0x0][0x3e0] ;  /* 0x00007c00ff0777ac */ /* 0x000ee20008000800 */
[----:B------:R-:W4:Y:S01]  /*00c0*/  LDCU UR10, c[0x0][0x3d0] ;  /* 0x00007a00ff0a77ac */ /* 0x000f220008000800 */
[----:B0-----:R-:W-:Y:S01]  /*00d0*/  IMAD R17, R17, UR6, RZ ;  /* 0x0000000611117c24 */ /* 0x001fe2000f8e02ff */
[----:B-1----:R-:W0:Y:S06]  /*00e0*/  LDCU.64 UR8, c[0x0][0x380] ;  /* 0x00007000ff0877ac */ /* 0x002e2c0008000a00 */
.L_x_5:
[----:B------:R-:W1:Y:S01]  /*00f0*/  LDC.64 R2, c[0x0][0x390] ;  /* 0x0000e400ff027b82 */ /* 0x000e620000000a00 */
[----:B------:R-:W5:Y:S01]  /*0100*/  LDCU UR6, c[0x0][0x388] ;  /* 0x00007100ff0677ac */ /* 0x000f620008000800 */
[--C-:B------:R-:W-:Y:S02]  /*0110*/  IMAD.MOV.U32 R16, RZ, RZ, R0.reuse ;  /* 0x000000ffff107224 */ /* 0x100fe400078e0000 */
[----:B------:R-:W-:Y:S02]  /*0120*/  HFMA2 R19, -RZ, RZ, 0, 0 ;  /* 0x00000000ff137431 */ /* 0x000fe400000001ff */
[----:B------:R-:W-:Y:S01]  /*0130*/  IMAD.IADD R0, R17, 0x1, R0 ;  /* 0x0000000111007824 */ /* 0x000fe200078e0200 */
[----:B------:R-:W-:Y:S01]  /*0140*/  BSSY.RECONVERGENT B0, `(.L_x_0) ;  /* 0x0000036000007945 */ /* 0x000fe20003800200 */
[----:B0-----:R-:W0:Y:S08]  /*0150*/  LDC.64 R4, c[0x0][0x398] ;  /* 0x0000e600ff047b82 */ /* 0x001e300000000a00 */
[----:B------:R-:W0:Y:S01]  /*0160*/  LDC.64 R6, c[0x0][0x3a0] ;  /* 0x0000e800ff067b82 */ /* 0x000e220000000a00 */
[----:B-----5:R-:W-:-:S07]  /*0170*/  ISETP.GE.AND P1, PT, R0, UR6, PT ;  /* 0x0000000600007c0c */ /* 0x020fce000bf26270 */
[----:B------:R-:W0:Y:S08]  /*0180*/  LDC.64 R8, c[0x0][0x3b0] ;  /* 0x0000ec00ff087b82 */ /* 0x000e300000000a00 */
[----:B------:R-:W0:Y:S08]  /*0190*/  LDC.64 R10, c[0x0][0x3d8] ;  /* 0x0000f600ff0a7b82 */ /* 0x000e300000000a00 */
[----:B------:R-:W0:Y:S08]  /*01a0*/  LDC.64 R12, c[0x0][0x3c0] ;  /* 0x0000f000ff0c7b82 */ /* 0x000e300000000a00 */
[----:B-1----:R-:W0:Y:S02]  /*01b0*/  LDC.64 R14, c[0x0][0x3c8] ;  /* 0x0000f200ff0e7b82 */ /* 0x002e240000000a00 */
.L_x_4:
[----:B0-----:R-:W-:-:S04]  /*01c0*/  IADD3 R20, P0, PT, R16, UR8, RZ ;  /* 0x0000000810147c10 */ /* 0x001fc8000ff1e0ff */
[----:B------:R-:W-:-:S05]  /*01d0*/  LEA.HI.X.SX32 R21, R16, UR9, 0x1, P0 ;  /* 0x0000000910157c11 */ /* 0x000fca00080f0eff */
[----:B------:R-:W5:Y:S02]  /*01e0*/  LDG.E.U8 R20, desc[UR4][R20.64] ;  /* 0x0000000414147981 */ /* 0x000f64000c1e1100 */
[----:B-----5:R-:W-:-:S04]  /*01f0*/  IMAD R19, R19, 0x100, R20 ;  /* 0x0000010013137824 */ /* 0x020fc800078e0214 */
[----:B------:R-:W-:-:S06]  /*0200*/  IMAD.WIDE R18, R19, 0x4, R2 ;  /* 0x0000000413127825 */ /* 0x000fcc00078e0202 */
[----:B------:R-:W5:Y:S02]  /*0210*/  LDG.E R19, desc[UR4][R18.64] ;  /* 0x0000000412137981 */ /* 0x000f64000c1e1900 */
[----:B-----5:R-:W-:-:S13]  /*0220*/  ISETP.NE.AND P0, PT, R19, -0x1, PT ;  /* 0xffffffff1300780c */ /* 0x020fda0003f05270 */
[----:B------:R-:W-:Y:S05]  /*0230*/  @!P0 BRA `(.L_x_1) ;  /* 0x0000000000988947 */ /* 0x000fea0003800000 */
[----:B------:R-:W-:-:S06]  /*0240*/  IMAD.WIDE R20, R19, 0x4, R4 ;  /* 0x0000000413147825 */ /* 0x000fcc00078e0204 */
[----:B------:R-:W5:Y:S01]  /*0250*/  LDG.E R20, desc[UR4][R20.64] ;  /* 0x0000000414147981 */ /* 0x000f62000c1e1900 */
[----:B------:R-:W-:Y:S01]  /*0260*/  BSSY.RECONVERGENT B1, `(.L_x_2) ;  /* 0x0000020000017945 */ /* 0x000fe20003800200 */
[----:B-----5:R-:W-:-:S13]  /*0270*/  ISETP.NE.AND P0, PT, R20, RZ, PT ;  /* 0x000000ff1400720c */ /* 0x020fda0003f05270 */
[----:B------:R-:W-:Y:S05]  /*0280*/  @!P0 BRA `(.L_x_3) ;  /* 0x0000000000748947 */ /* 0x000fea0003800000 */
[----:B------:R-:W-:-:S06]  /*0290*/  IMAD.WIDE R20, R19, 0x4, R6 ;  /* 0x0000000413147825 */ /* 0x000fcc00078e0206 */
[----:B------:R-:W3:Y:S02]  /*02a0*/  LDG.E R21, desc[UR4][R20.64] ;  /* 0x0000000414157981 */ /* 0x000ee4000c1e1900 */
[----:B---3--:R-:W-:-:S04]  /*02b0*/  ISETP.GE.AND P0, PT, R21, UR7, PT ;  /* 0x0000000715007c0c */ /* 0x008fc8000bf06270 */
[----:B------:R-:W-:-:S13]  /*02c0*/  ISETP.LT.OR P0, PT, R21, RZ, P0 ;  /* 0x000000ff1500720c */ /* 0x000fda0000701670 */
[----:B------:R-:W-:Y:S05]  /*02d0*/  @P0 BRA `(.L_x_3) ;  /* 0x0000000000600947 */ /* 0x000fea0003800000 */
[----:B------:R-:W0:Y:S01]  /*02e0*/  S2R R25, SR_LANEID ;  /* 0x0000000000197919 */ /* 0x000e220000000000 */
[----:B------:R-:W-:Y:S01]  /*02f0*/  VOTEU.ANY UR6, UPT, PT ;  /* 0x0000000000067886 */ /* 0x000fe200038e0100 */
[----:B------:R-:W1:Y:S01]  /*0300*/  LDC.64 R22, c[0x0][0x3b8] ;  /* 0x0000ee00ff167b82 */ /* 0x000e620000000a00 */
[----:B------:R-:W0:Y:S01]  /*0310*/  FLO.U32 R18, UR6 ;  /* 0x0000000600127d00 */ /* 0x000e2200080e0000 */
[----:B------:R-:W-:-:S07]  /*0320*/  HFMA2 R26, -RZ, RZ, 0, 5.9604644775390625e-08 ;  /* 0x00000001ff1a7431 */ /* 0x000fce00000001ff */
[----:B------:R-:W1:Y:S01]  /*0330*/  POPC R27, UR6 ;  /* 0x00000006001b7d09 */ /* 0x000e620008000000 */
[----:B0-----:R-:W-:Y:S01]  /*0340*/  ISETP.EQ.U32.AND P0, PT, R18, R25, PT ;  /* 0x000000191200720c */ /* 0x001fe20003f02070 */
[----:B------:R-:W-:-:S05]  /*0350*/  IMAD.WIDE.U32 R24, R21, 0x4, R8 ;  /* 0x0000000415187825 */ /* 0x000fca00078e0008 */
[----:B------:R-:W-:Y:S07]  /*0360*/  REDG.E.ADD.STRONG.GPU desc[UR4][R24.64], R26 ;  /* 0x0000001a1800798e */ /* 0x000fee000c12e104 */
[----:B-1----:R-:W3:Y:S01]  /*0370*/  @P0 ATOMG.E.ADD.STRONG.GPU PT, R23, desc[UR4][R22.64], R27 ;  /* 0x8000001b161709a8 */ /* 0x002ee200081ef104 */
[----:B------:R-:W0:Y:S02]  /*0380*/  S2R R20, SR_LTMASK ;  /* 0x0000000000147919 */ /* 0x000e240000003900 */
[----:B0-----:R-:W-:-:S06]  /*0390*/  LOP3.LUT R20, R20, UR6, RZ, 0xc0, !PT ;  /* 0x0000000614147c12 */ /* 0x001fcc000f8ec0ff */
[----:B------:R-:W0:Y:S01]  /*03a0*/  POPC R20, R20 ;  /* 0x0000001400147309 */ /* 0x000e220000000000 */
[----:B---3--:R-:W0:Y:S02]  /*03b0*/  SHFL.IDX PT, R29, R23, R18, 0x1f ;  /* 0x00001f12171d7589 */ /* 0x008e2400000e0000 */
[----:B0-----:R-:W-:-:S05]  /*03c0*/  IMAD.IADD R29, R29, 0x1, R20 ;  /* 0x000000011d1d7824 */ /* 0x001fca00078e0214 */
[----:B----4-:R-:W-:-:S13]  /*03d0*/  ISETP.GE.AND P0, PT, R29, UR10, PT ;  /* 0x0000000a1d007c0c */ /* 0x010fda000bf06270 */
[----:B------:R-:W-:Y:S05]  /*03e0*/  @P0 BRA `(.L_x_3) ;  /* 0x00000000001c0947 */ /* 0x000fea0003800000 */
[----:B------:R-:W-:-:S06]  /*03f0*/  IMAD.WIDE.U32 R26, R21, 0x4, R10 ;  /* 0x00000004151a7825 */ /* 0x000fcc00078e000a */
[----:B------:R-:W3:Y:S01]  /*0400*/  LDG.E R27, desc[UR4][R26.64] ;  /* 0x000000041a1b7981 */ /* 0x000ee2000c1e1900 */
[----:B------:R-:W-:-:S04]  /*0410*/  IMAD.WIDE R22, R29, 0x4, R12 ;  /* 0x000000041d167825 */ /* 0x000fc800078e020c */
[----:B------:R-:W-:Y:S01]  /*0420*/  IMAD.WIDE R24, R29, 0x4, R14 ;  /* 0x000000041d187825 */ /* 0x000fe200078e020e */
[----:B---3--:R-:W-:-:S05]  /*0430*/  IADD3 R18, PT, PT, R16, 0x1, -R27 ;  /* 0x0000000110127810 */ /* 0x008fca0007ffe81b */
[----:B------:R0:W-:Y:S04]  /*0440*/  STG.E desc[UR4][R22.64], R18 ;  /* 0x0000001216007986 */ /* 0x0001e8000c101904 */
[----:B------:R0:W-:Y:S02]  /*0450*/  STG.E desc[UR4][R24.64], R21 ;  /* 0x0000001518007986 */ /* 0x0001e4000c101904 */
.L_x_3:
[----:B--234-:R-:W-:Y:S05]  /*0460*/  BSYNC.RECONVERGENT B1 ;  /* 0x0000000000017941 */ /* 0x01cfea0003800200 */
.L_x_2:
[----:B------:R-:W-:-:S04]  /*0470*/  IADD3 R16, PT, PT, R16, 0x1, RZ ;  /* 0x0000000110107810 */ /* 0x000fc80007ffe0ff */
[----:B------:R-:W-:-:S13]  /*0480*/  ISETP.GE.AND P0, PT, R16, UR11, PT ;  /* 0x0000000b10007c0c */ /* 0x000fda000bf06270 */
[----:B------:R-:W-:Y:S05]  /*0490*/  @!P0 BRA `(.L_x_4) ;  /* 0xfffffffc00488947 */ /* 0x000fea000383ffff */
.L_x_1:
[----:B--234-:R-:W-:Y:S05]  /*04a0*/  BSYNC.RECONVERGENT B0 ;  /* 0x0000000000007941 */ /* 0x01cfea0003800200 */
.L_x_0:
[----:B------:R-:W-:Y:S05]  /*04b0*/  @!P1 BRA `(.L_x_5) ;  /* 0xfffffffc000c9947 */ /* 0x000fea000383ffff */
[----:B------:R-:W-:Y:S05]  /*04c0*/  EXIT ;  /* 0x000000000000794d */ /* 0x000fea0003800000 */
.L_x_6:
[----:B------:R-:W-:-:S00]  /*04d0*/  BRA `(.L_x_6) ;  /* 0xfffffffc00fc7947 */ /* 0x000fc0000383ffff */
[----:B------:R-:W-:-:S00]  /*04e0*/  NOP ;  /* 0x0000000000007918 */ /* 0x000fc00000000000 */
        /* <DEDUP_REMOVED lines=9> */
.L_x_8:


//--------------------- .text._Z10testKernelPi    --------------------------
	.section	.text._Z10testKernelPi,"ax",@progbits
	.align	128
        .global         _Z10testKernelPi
        .type           _Z10testKernelPi,@function
        .size           _Z10testKernelPi,(.L_x_9 - _Z10testKernelPi)
        .other          _Z10testKernelPi,@"STO_CUDA_ENTRY STV_DEFAULT"
_Z10testKernelPi:
.text._Z10testKernelPi:
[----:B------:R-:W-:Y:S01]  /*0000*/  LDC R1, c[0x0][0x37c] ;  /* 0x0000df00ff017b82 */ /* 0x000fe20000000800 */
[----:B------:R-:W0:Y:S07]  /*0010*/  S2R R0, SR_TID.X ;  /* 0x0000000000007919 */ /* 0x000e2e0000002100 */
[----:B------:R-:W1:Y:S01]  /*0020*/  S2UR UR4, SR_CTAID.X ;  /* 0x00000000000479c3 */ /* 0x000e620000002500 */
[----:B------:R-:W1:Y:S02]  /*0030*/  LDCU UR5, c[0x0][0x360] ;  /* 0x00006c00ff0577ac */ /* 0x000e640008000800 */
[----:B-1----:R-:W-:Y:S01]  /*0040*/  UIMAD UR4, UR4, UR5, URZ ;  /* 0x00000005040472a4 */ /* 0x002fe2000f8e02ff */
[----:B0-----:R-:W-:-:S05]  /*0050*/  IMAD.MOV R0, RZ, RZ, -R0 ;  /* 0x000000ffff007224 */ /* 0x001fca00078e0a00 */
[----:B------:R-:W-:-:S13]  /*0060*/  ISETP.NE.AND P0, PT, R0, UR4, PT ;  /* 0x0000000400007c0c */ /* 0x000fda000bf05270 */
[----:B------:R-:W-:Y:S05]  /*0070*/  @P0 EXIT ;  /* 0x000000000000094d */ /* 0x000fea0003800000 */
[----:B------:R-:W0:Y:S01]  /*0080*/  LDC.64 R2, c[0x0][0x380] ;  /* 0x0000e000ff027b82 */ /* 0x000e220000000a00 */
[----:B------:R-:W0:Y:S01]  /*0090*/  LDCU.64 UR4, c[0x0][0x358] ;  /* 0x00006b00ff0477ac */ /* 0x000e220008000a00 */
[----:B------:R-:W-:-:S05]  /*00a0*/  HFMA2 R5, -RZ, RZ, 0, 2.50339508056640625e-06 ;  /* 0x0000002aff057431 */ /* 0x000fca00000001ff */
[----:B0-----:R-:W-:Y:S01]  /*00b0*/  STG.E desc[UR4][R2.64], R5 ;  /* 0x0000000502007986 */ /* 0x001fe2000c101904 */
[----:B------:R-:W-:Y:S05]  /*00c0*/  EXIT ;  /* 0x000000000000794d */ /* 0x000fea0003800000 */
.L_x_7:
        /* <DEDUP_REMOVED lines=11> */
.L_x_9:


//--------------------- .nv.shared.reserved.0     --------------------------
	.section	.nv.shared.reserved.0,"aw",@nobits
	.weak		__nv_reservedSMEM_offset_0_alias
	.size		__nv_reservedSMEM_offset_0_alias, 0, 64
	.other		__nv_reservedSMEM_offset_0_alias,@"STO_CUDA_RESERVED_SHARED STV_DEFAULT"
__nv_reservedSMEM_offset_0_alias:
	.zero		0
	.zero		64


//--------------------- .nv.constant0._Z10pfacKernelPKciPKiS2_S2_iPiS3_S3_S3_iS2_i --------------------------
	.section	.nv.constant0._Z10pfacKernelPKciPKiS2_S2_iPiS3_S3_S3_iS2_i,"a",@progbits
	.sectionflags	@""
	.align	4
.nv.constant0._Z10pfacKernelPKciPKiS2_S2_iPiS3_S3_S3_iS2_i:
	.zero		996


//--------------------- .nv.constant0._Z10testKernelPi --------------------------
	.section	.nv.constant0._Z10testKernelPi,"a",@progbits
	.sectionflags	@""
	.align	4
.nv.constant0._Z10testKernelPi:
	.zero		904


//--------------------- SYMBOLS --------------------------

	.type		.nv.reservedSmem.offset0,@object
	.size		.nv.reservedSmem.offset0,0x4
